//
// Generated by NVIDIA NVVM Compiler
//
// Compiler Build ID: CL-36424714
// Cuda compilation tools, release 13.0, V13.0.88
// Based on NVVM 20.0.0
//

.version 9.0
.target sm_100
.address_size 64

	// .globl	_Z9matrixAddPiS_S_ii

.visible .entry _Z9matrixAddPiS_S_ii(
	.param .u64 .ptr .align 1 _Z9matrixAddPiS_S_ii_param_0,
	.param .u64 .ptr .align 1 _Z9matrixAddPiS_S_ii_param_1,
	.param .u64 .ptr .align 1 _Z9matrixAddPiS_S_ii_param_2,
	.param .u32 _Z9matrixAddPiS_S_ii_param_3,
	.param .u32 _Z9matrixAddPiS_S_ii_param_4
)
{
	.reg .pred 	%p<4>;
	.reg .b32 	%r<17>;
	.reg .b64 	%rd<11>;

	ld.param.u64 	%rd1, [_Z9matrixAddPiS_S_ii_param_0];
	ld.param.u64 	%rd2, [_Z9matrixAddPiS_S_ii_param_1];
	ld.param.u64 	%rd3, [_Z9matrixAddPiS_S_ii_param_2];
	ld.param.u32 	%r2, [_Z9matrixAddPiS_S_ii_param_3];
	ld.param.u32 	%r3, [_Z9matrixAddPiS_S_ii_param_4];
	mov.u32 	%r5, %tid.x;
	mov.u32 	%r6, %ntid.x;
	mov.u32 	%r7, %ctaid.x;
	mad.lo.s32 	%r8, %r6, %r7, %r5;
	mov.u32 	%r9, %tid.y;
	mov.u32 	%r10, %ntid.y;
	mov.u32 	%r11, %ctaid.y;
	mad.lo.s32 	%r12, %r10, %r11, %r9;
	mad.lo.s32 	%r1, %r3, %r12, %r8;
	setp.ge.s32 	%p1, %r8, %r2;
	setp.ge.s32 	%p2, %r12, %r3;
	or.pred  	%p3, %p1, %p2;
	@%p3 bra 	$L__BB0_2;
	cvta.to.global.u64 	%rd4, %rd1;
	cvta.to.global.u64 	%rd5, %rd2;
	cvta.to.global.u64 	%rd6, %rd3;
	mul.wide.s32 	%rd7, %r1, 4;
	add.s64 	%rd8, %rd4, %rd7;
	ld.global.u32 	%r14, [%rd8];
	add.s64 	%rd9, %rd5, %rd7;
	ld.global.u32 	%r15, [%rd9];
	add.s32 	%r16, %r15, %r14;
	add.s64 	%rd10, %rd6, %rd7;
	st.global.u32 	[%rd10], %r16;
$L__BB0_2:
	ret;

}


// ===== COMPILED SASS (sm_100) =====

	.target	sm_100

	.elftype	@"ET_EXEC"


//--------------------- .note.nv.tkinfo           --------------------------
	.section	.note.nv.tkinfo,"",@"SHT_NOTE"
	.sectionflags	@"SHF_NOTE_NV_TKINFO"
	.tkinfo
        /*0018*/ 	.word	0x00000002
        /*0030*/ 	.string	""
        /*0030*/ 	.string	"ptxas"
        /*0030*/ 	.string	"Cuda compilation tools, release 13.0, V13.0.88"
        /*0030*/ 	.string	"Build cuda_13.0.r13.0/compiler.36424714_0"
        /*0030*/ 	.string	"-arch sm_100 -m 64 "



//--------------------- .note.nv.cuinfo           --------------------------
	.section	.note.nv.cuinfo,"",@"SHT_NOTE"
	.sectionflags	@"SHF_NOTE_NV_CUINFO"
        /*0018*/ 	.short	0x0002
        /*001a*/ 	.short	0x0064
        /*001c*/ 	.short	0x0082
	.zero		2


//--------------------- .nv.info                  --------------------------
	.section	.nv.info,"",@"SHT_CUDA_INFO"
	.align	4


	//----- nvinfo : EIATTR_REGCOUNT
	.align		4
        /*0000*/ 	.byte	0x04, 0x2f
        /*0002*/ 	.short	(.L_1 - .L_0)
	.align		4
.L_0:
        /*0004*/ 	.word	index@(_Z9matrixAddPiS_S_ii)
        /*0008*/ 	.word	0x0000000c


	//----- nvinfo : EIATTR_FRAME_SIZE
	.align		4
.L_1:
        /*000c*/ 	.byte	0x04, 0x11
        /*000e*/ 	.short	(.L_3 - .L_2)
	.align		4
.L_2:
        /*0010*/ 	.word	index@(_Z9matrixAddPiS_S_ii)
        /*0014*/ 	.word	0x00000000


	//----- nvinfo : EIATTR_MIN_STACK_SIZE
	.align		4
.L_3:
        /*0018*/ 	.byte	0x04, 0x12
        /*001a*/ 	.short	(.L_5 - .L_4)
	.align		4
.L_4:
        /*001c*/ 	.word	index@(_Z9matrixAddPiS_S_ii)
        /*0020*/ 	.word	0x00000000
.L_5:


//--------------------- .nv.compat                --------------------------
	.section	.nv.compat,"",@"SHT_CUDA_COMPAT_INFO"
	.align	4
        /*0000*/ 	.byte	0x02, 0x09, 0x00, 0x00, 0x02, 0x02, 0x01, 0x00, 0x02, 0x05, 0x05, 0x00, 0x03, 0x07, 0x01, 0x01
        /*0010*/ 	.byte	0x02, 0x03, 0x00, 0x00, 0x02, 0x06, 0x01, 0x00, 0x04, 0x0b, 0x08, 0x00, 0x09, 0x00, 0x00, 0x00
        /*0020*/ 	.byte	0x00, 0x00, 0x00, 0x00


//--------------------- .nv.info._Z9matrixAddPiS_S_ii --------------------------
	.section	.nv.info._Z9matrixAddPiS_S_ii,"",@"SHT_CUDA_INFO"
	.sectionflags	@""
	.align	4


	//----- nvinfo : EIATTR_CUDA_API_VERSION
	.align		4
        /*0000*/ 	.byte	0x04, 0x37
        /*0002*/ 	.short	(.L_7 - .L_6)
.L_6:
        /*0004*/ 	.word	0x00000082


	//----- nvinfo : EIATTR_KPARAM_INFO
	.align		4
.L_7:
        /*0008*/ 	.byte	0x04, 0x17
        /*000a*/ 	.short	(.L_9 - .L_8)
.L_8:
        /*000c*/ 	.word	0x00000000
        /*0010*/ 	.short	0x0004
        /*0012*/ 	.short	0x001c
        /*0014*/ 	.byte	0x00, 0xf0, 0x11, 0x00


	//----- nvinfo : EIATTR_KPARAM_INFO
	.align		4
.L_9:
        /*0018*/ 	.byte	0x04, 0x17
        /*001a*/ 	.short	(.L_11 - .L_10)
.L_10:
        /*001c*/ 	.word	0x00000000
        /*0020*/ 	.short	0x0003
        /*0022*/ 	.short	0x0018
        /*0024*/ 	.byte	0x00, 0xf0, 0x11, 0x00


	//----- nvinfo : EIATTR_KPARAM_INFO
	.align		4
.L_11:
        /*0028*/ 	.byte	0x04, 0x17
        /*002a*/ 	.short	(.L_13 - .L_12)
.L_12:
        /*002c*/ 	.word	0x00000000
        /*0030*/ 	.short	0x0002
        /*0032*/ 	.short	0x0010
        /*0034*/ 	.byte	0x00, 0xf5, 0x21, 0x00


	//----- nvinfo : EIATTR_KPARAM_INFO
	.align		4
.L_13:
        /*0038*/ 	.byte	0x04, 0x17
        /*003a*/ 	.short	(.L_15 - .L_14)
.L_14:
        /*003c*/ 	.word	0x00000000
        /*0040*/ 	.short	0x0001
        /*0042*/ 	.short	0x0008
        /*0044*/ 	.byte	0x00, 0xf5, 0x21, 0x00


	//----- nvinfo : EIATTR_KPARAM_INFO
	.align		4
.L_15:
        /*0048*/ 	.byte	0x04, 0x17
        /*004a*/ 	.short	(.L_17 - .L_16)
.L_16:
        /*004c*/ 	.word	0x00000000
        /*0050*/ 	.short	0x0000
        /*0052*/ 	.short	0x0000
        /*0054*/ 	.byte	0x00, 0xf5, 0x21, 0x00


	//----- nvinfo : EIATTR_SPARSE_MMA_MASK
	.align		4
.L_17:
        /*0058*/ 	.byte	0x03, 0x50
        /*005a*/ 	.short	0x0000


	//----- nvinfo : EIATTR_MAXREG_COUNT
	.align		4
        /*005c*/ 	.byte	0x03, 0x1b
        /*005e*/ 	.short	0x00ff


	//----- nvinfo : EIATTR_MERCURY_ISA_VERSION
	.align		4
        /*0060*/ 	.byte	0x03, 0x5f
        /*0062*/ 	.short	0x0101


	//----- nvinfo : EIATTR_VRC_CTA_INIT_COUNT
	.align		4
        /*0064*/ 	.byte	0x02, 0x4a
	.zero		1
	.zero		1


	//----- nvinfo : EIATTR_EXIT_INSTR_OFFSETS
	.align		4
        /*0068*/ 	.byte	0x04, 0x1c
        /*006a*/ 	.short	(.L_19 - .L_18)


	//   ....[0]....
.L_18:
        /*006c*/ 	.word	0x000000d0


	//   ....[1]....
        /*0070*/ 	.word	0x00000190


	//----- nvinfo : EIATTR_CBANK_PARAM_SIZE
	.align		4
.L_19:
        /*0074*/ 	.byte	0x03, 0x19
        /*0076*/ 	.short	0x0020


	//----- nvinfo : EIATTR_PARAM_CBANK
	.align		4
        /*0078*/ 	.byte	0x04, 0x0a
        /*007a*/ 	.short	(.L_21 - .L_20)
	.align		4
.L_20:
        /*007c*/ 	.word	index@(.nv.constant0._Z9matrixAddPiS_S_ii)
        /*0080*/ 	.short	0x0380
        /*0082*/ 	.short	0x0020


	//----- nvinfo : EIATTR_SW_WAR
	.align		4
.L_21:
        /*0084*/ 	.byte	0x04, 0x36
        /*0086*/ 	.short	(.L_23 - .L_22)
.L_22:
        /*0088*/ 	.word	0x00000008
.L_23:


//--------------------- .nv.callgraph             --------------------------
	.section	.nv.callgraph,"",@"SHT_CUDA_CALLGRAPH"
	.align	4
	.sectionentsize	8
	.align		4
        /*0000*/ 	.word	0x00000000
	.align		4
        /*0004*/ 	.word	0xffffffff
	.align		4
        /*0008*/ 	.word	0x00000000
	.align		4
        /*000c*/ 	.word	0xfffffffe
	.align		4
        /*0010*/ 	.word	0x00000000
	.align		4
        /*0014*/ 	.word	0xfffffffd
	.align		4
        /*0018*/ 	.word	0x00000000
	.align		4
        /*001c*/ 	.word	0xfffffffc


//--------------------- .text._Z9matrixAddPiS_S_ii --------------------------
	.section	.text._Z9matrixAddPiS_S_ii,"ax",@progbits
	.align	128
        .global         _Z9matrixAddPiS_S_ii
        .type           _Z9matrixAddPiS_S_ii,@function
        .size           _Z9matrixAddPiS_S_ii,(.L_x_1 - _Z9matrixAddPiS_S_ii)
        .other          _Z9matrixAddPiS_S_ii,@"STO_CUDA_ENTRY STV_DEFAULT"
_Z9matrixAddPiS_S_ii:
.text._Z9matrixAddPiS_S_ii:
[----:B------:R-:W-:Y:S01]  /*0000*/  LDC R1, c[0x0][0x37c] ;  /* 0x0000df00ff017b82 */ /* 0x000fe20000000800 */
[----:B------:R-:W0:Y:S01]  /*0010*/  S2R R3, SR_TID.Y ;  /* 0x0000000000037919 */ /* 0x000e220000002200 */
[----:B------:R-:W1:Y:S01]  /*0020*/  LDCU UR4, c[0x0][0x360] ;  /* 0x00006c00ff0477ac */ /* 0x000e620008000800 */
[----:B------:R-:W0:Y:S01]  /*0030*/  S2R R2, SR_CTAID.Y ;  /* 0x0000000000027919 */ /* 0x000e220000002600 */
[----:B------:R-:W0:Y:S01]  /*0040*/  LDCU UR5, c[0x0][0x364] ;  /* 0x00006c80ff0577ac */ /* 0x000e220008000800 */
[----:B------:R-:W1:Y:S01]  /*0050*/  S2R R0, SR_TID.X ;  /* 0x0000000000007919 */ /* 0x000e620000002100 */
[----:B------:R-:W2:Y:S01]  /*0060*/  LDCU.64 UR6, c[0x0][0x398] ;  /* 0x00007300ff0677ac */ /* 0x000ea20008000a00 */
[----:B------:R-:W1:Y:S01]  /*0070*/  S2R R5, SR_CTAID.X ;  /* 0x0000000000057919 */ /* 0x000e620000002500 */
[----:B0-----:R-:W-:-:S05]  /*0080*/  IMAD R3, R2, UR5, R3 ;  /* 0x0000000502037c24 */ /* 0x001fca000f8e0203 */
[----:B--2---:R-:W-:Y:S01]  /*0090*/  ISETP.GE.AND P0, PT, R3, UR7, PT ;  /* 0x0000000703007c0c */ /* 0x004fe2000bf06270 */
[----:B-1----:R-:W-:-:S04]  /*00a0*/  IMAD R0, R5, UR4, R0 ;  /* 0x0000000405007c24 */ /* 0x002fc8000f8e0200 */
[----:B------:R-:W-:Y:S01]  /*00b0*/  IMAD R9, R3, UR7, R0 ;  /* 0x0000000703097c24 */ /* 0x000fe2000f8e0200 */
[----:B------:R-:W-:-:S13]  /*00c0*/  ISETP.GE.OR P0, PT, R0, UR6, P0 ;  /* 0x0000000600007c0c */ /* 0x000fda0008706670 */
[----:B------:R-:W-:Y:S05]  /*00d0*/  @P0 EXIT ;  /* 0x000000000000094d */ /* 0x000fea0003800000 */
[----:B------:R-:W0:Y:S01]  /*00e0*/  LDC.64 R2, c[0x0][0x380] ;  /* 0x0000e000ff027b82 */ /* 0x000e220000000a00 */
[----:B------:R-:W1:Y:S07]  /*00f0*/  LDCU.64 UR4, c[0x0][0x358] ;  /* 0x00006b00ff0477ac */ /* 0x000e6e0008000a00 */
[----:B------:R-:W2:Y:S08]  /*0100*/  LDC.64 R4, c[0x0][0x388] ;  /* 0x0000e200ff047b82 */ /* 0x000eb00000000a00 */
[----:B------:R-:W3:Y:S01]  /*0110*/  LDC.64 R6, c[0x0][0x390] ;  /* 0x0000e400ff067b82 */ /* 0x000ee20000000a00 */
[----:B0-----:R-:W-:-:S06]  /*0120*/  IMAD.WIDE R2, R9, 0x4, R2 ;  /* 0x0000000409027825 */ /* 0x001fcc00078e0202 */
[----:B-1----:R-:W4:Y:S01]  /*0130*/  LDG.E R2, desc[UR4][R2.64] ;  /* 0x0000000402027981 */ /* 0x002f22000c1e1900 */
[----:B--2---:R-:W-:-:S06]  /*0140*/  IMAD.WIDE R4, R9, 0x4, R4 ;  /* 0x0000000409047825 */ /* 0x004fcc00078e0204 */
[----:B------:R-:W4:Y:S01]  /*0150*/  LDG.E R5, desc[UR4][R4.64] ;  /* 0x0000000404057981 */ /* 0x000f22000c1e1900 */
[----:B---3--:R-:W-:Y:S01]  /*0160*/  IMAD.WIDE R6, R9, 0x4, R6 ;  /* 0x0000000409067825 */ /* 0x008fe200078e0206 */
[----:B----4-:R-:W-:-:S05]  /*0170*/  IADD3 R9, PT, PT, R2, R5, RZ ;  /* 0x0000000502097210 */ /* 0x010fca0007ffe0ff */
[----:B------:R-:W-:Y:S01]  /*0180*/  STG.E desc[UR4][R6.64], R9 ;  /* 0x0000000906007986 */ /* 0x000fe2000c101904 */
[----:B------:R-:W-:Y:S05]  /*0190*/  EXIT ;  /* 0x000000000000794d */ /* 0x000fea0003800000 */
.L_x_0:
[----:B------:R-:W-:-:S00]  /*01a0*/  BRA `(.L_x_0) ;  /* 0xfffffffc00fc7947 */ /* 0x000fc0000383ffff */
[----:B------:R-:W-:-:S00]  /*01b0*/  NOP ;  /* 0x0000000000007918 */ /* 0x000fc00000000000 */
        /* <DEDUP_REMOVED lines=12> */
.L_x_1:


//--------------------- .nv.shared.reserved.0     --------------------------
	.section	.nv.shared.reserved.0,"aw",@nobits
	.weak		__nv_reservedSMEM_offset_0_alias
	.size		__nv_reservedSMEM_offset_0_alias, 0, 64
	.other		__nv_reservedSMEM_offset_0_alias,@"STO_CUDA_RESERVED_SHARED STV_DEFAULT"
__nv_reservedSMEM_offset_0_alias:
	.zero		0
	.zero		64


//--------------------- .nv.constant0._Z9matrixAddPiS_S_ii --------------------------
	.section	.nv.constant0._Z9matrixAddPiS_S_ii,"a",@progbits
	.sectionflags	@""
	.align	4
.nv.constant0._Z9matrixAddPiS_S_ii:
	.zero		928


//--------------------- SYMBOLS --------------------------

	.type		.nv.reservedSmem.offset0,@object
	.size		.nv.reservedSmem.offset0,0x4
